//
// Generated by NVIDIA NVVM Compiler
//
// Compiler Build ID: CL-36424714
// Cuda compilation tools, release 13.0, V13.0.88
// Based on NVVM 20.0.0
//

.version 9.0
.target sm_100
.address_size 64

	// .globl	_Z29unrollWarpCompletelyReductionILj256EEvPiS0_i
.extern .shared .align 16 .b8 subArray[];

.visible .entry _Z29unrollWarpCompletelyReductionILj256EEvPiS0_i(
	.param .u64 .ptr .align 1 _Z29unrollWarpCompletelyReductionILj256EEvPiS0_i_param_0,
	.param .u64 .ptr .align 1 _Z29unrollWarpCompletelyReductionILj256EEvPiS0_i_param_1,
	.param .u32 _Z29unrollWarpCompletelyReductionILj256EEvPiS0_i_param_2
)
{
	.reg .pred 	%p<6>;
	.reg .b32 	%r<40>;
	.reg .b64 	%rd<11>;

	ld.param.u64 	%rd3, [_Z29unrollWarpCompletelyReductionILj256EEvPiS0_i_param_0];
	ld.param.u64 	%rd2, [_Z29unrollWarpCompletelyReductionILj256EEvPiS0_i_param_1];
	ld.param.u32 	%r10, [_Z29unrollWarpCompletelyReductionILj256EEvPiS0_i_param_2];
	cvta.to.global.u64 	%rd1, %rd3;
	mov.u32 	%r1, %tid.x;
	mov.u32 	%r2, %ctaid.x;
	shl.b32 	%r12, %r2, 9;
	add.s32 	%r3, %r12, %r1;
	setp.ge.s32 	%p1, %r3, %r10;
	mov.b32 	%r39, 0;
	@%p1 bra 	$L__BB0_2;
	mul.wide.s32 	%rd4, %r3, 4;
	add.s64 	%rd5, %rd1, %rd4;
	ld.global.u32 	%r39, [%rd5];
$L__BB0_2:
	add.s32 	%r6, %r3, 256;
	setp.ge.u32 	%p2, %r6, %r10;
	@%p2 bra 	$L__BB0_4;
	mul.wide.u32 	%rd6, %r6, 4;
	add.s64 	%rd7, %rd1, %rd6;
	ld.global.u32 	%r13, [%rd7];
	add.s32 	%r39, %r13, %r39;
$L__BB0_4:
	shl.b32 	%r14, %r1, 2;
	mov.u32 	%r15, subArray;
	add.s32 	%r9, %r15, %r14;
	st.shared.u32 	[%r9], %r39;
	bar.sync 	0;
	setp.gt.u32 	%p3, %r1, 63;
	@%p3 bra 	$L__BB0_6;
	ld.shared.u32 	%r16, [%r9+256];
	ld.shared.u32 	%r17, [%r9];
	add.s32 	%r18, %r17, %r16;
	st.shared.u32 	[%r9], %r18;
$L__BB0_6:
	bar.sync 	0;
	setp.gt.u32 	%p4, %r1, 31;
	@%p4 bra 	$L__BB0_9;
	ld.volatile.shared.u32 	%r19, [%r9+128];
	ld.volatile.shared.u32 	%r20, [%r9];
	add.s32 	%r21, %r20, %r19;
	st.volatile.shared.u32 	[%r9], %r21;
	ld.volatile.shared.u32 	%r22, [%r9+64];
	ld.volatile.shared.u32 	%r23, [%r9];
	add.s32 	%r24, %r23, %r22;
	st.volatile.shared.u32 	[%r9], %r24;
	ld.volatile.shared.u32 	%r25, [%r9+32];
	ld.volatile.shared.u32 	%r26, [%r9];
	add.s32 	%r27, %r26, %r25;
	st.volatile.shared.u32 	[%r9], %r27;
	ld.volatile.shared.u32 	%r28, [%r9+16];
	ld.volatile.shared.u32 	%r29, [%r9];
	add.s32 	%r30, %r29, %r28;
	st.volatile.shared.u32 	[%r9], %r30;
	ld.volatile.shared.u32 	%r31, [%r9+8];
	ld.volatile.shared.u32 	%r32, [%r9];
	add.s32 	%r33, %r32, %r31;
	st.volatile.shared.u32 	[%r9], %r33;
	ld.volatile.shared.u32 	%r34, [%r9+4];
	ld.volatile.shared.u32 	%r35, [%r9];
	add.s32 	%r36, %r35, %r34;
	st.volatile.shared.u32 	[%r9], %r36;
	setp.ne.s32 	%p5, %r1, 0;
	@%p5 bra 	$L__BB0_9;
	ld.shared.u32 	%r37, [subArray];
	cvta.to.global.u64 	%rd8, %rd2;
	mul.wide.u32 	%rd9, %r2, 4;
	add.s64 	%rd10, %rd8, %rd9;
	st.global.u32 	[%rd10], %r37;
$L__BB0_9:
	ret;

}


// ===== COMPILED SASS (sm_100) =====

	.target	sm_100

	.elftype	@"ET_EXEC"


//--------------------- .note.nv.tkinfo           --------------------------
	.section	.note.nv.tkinfo,"",@"SHT_NOTE"
	.sectionflags	@"SHF_NOTE_NV_TKINFO"
	.tkinfo
        /*0018*/ 	.word	0x00000002
        /*0030*/ 	.string	""
        /*0030*/ 	.string	"ptxas"
        /*0030*/ 	.string	"Cuda compilation tools, release 13.0, V13.0.88"
        /*0030*/ 	.string	"Build cuda_13.0.r13.0/compiler.36424714_0"
        /*0030*/ 	.string	"-arch sm_100 -m 64 "



//--------------------- .note.nv.cuinfo           --------------------------
	.section	.note.nv.cuinfo,"",@"SHT_NOTE"
	.sectionflags	@"SHF_NOTE_NV_CUINFO"
        /*0018*/ 	.short	0x0002
        /*001a*/ 	.short	0x0064
        /*001c*/ 	.short	0x0082
	.zero		2


//--------------------- .nv.info                  --------------------------
	.section	.nv.info,"",@"SHT_CUDA_INFO"
	.align	4


	//----- nvinfo : EIATTR_REGCOUNT
	.align		4
        /*0000*/ 	.byte	0x04, 0x2f
        /*0002*/ 	.short	(.L_1 - .L_0)
	.align		4
.L_0:
        /*0004*/ 	.word	index@(_Z29unrollWarpCompletelyReductionILj256EEvPiS0_i)
        /*0008*/ 	.word	0x0000000e


	//----- nvinfo : EIATTR_FRAME_SIZE
	.align		4
.L_1:
        /*000c*/ 	.byte	0x04, 0x11
        /*000e*/ 	.short	(.L_3 - .L_2)
	.align		4
.L_2:
        /*0010*/ 	.word	index@(_Z29unrollWarpCompletelyReductionILj256EEvPiS0_i)
        /*0014*/ 	.word	0x00000000


	//----- nvinfo : EIATTR_MIN_STACK_SIZE
	.align		4
.L_3:
        /*0018*/ 	.byte	0x04, 0x12
        /*001a*/ 	.short	(.L_5 - .L_4)
	.align		4
.L_4:
        /*001c*/ 	.word	index@(_Z29unrollWarpCompletelyReductionILj256EEvPiS0_i)
        /*0020*/ 	.word	0x00000000
.L_5:


//--------------------- .nv.compat                --------------------------
	.section	.nv.compat,"",@"SHT_CUDA_COMPAT_INFO"
	.align	4
        /*0000*/ 	.byte	0x02, 0x09, 0x00, 0x00, 0x02, 0x02, 0x01, 0x00, 0x02, 0x05, 0x05, 0x00, 0x03, 0x07, 0x01, 0x01
        /*0010*/ 	.byte	0x02, 0x03, 0x00, 0x00, 0x02, 0x06, 0x01, 0x00, 0x04, 0x0b, 0x08, 0x00, 0x09, 0x00, 0x00, 0x00
        /*0020*/ 	.byte	0x00, 0x00, 0x00, 0x00


//--------------------- .nv.info._Z29unrollWarpCompletelyReductionILj256EEvPiS0_i --------------------------
	.section	.nv.info._Z29unrollWarpCompletelyReductionILj256EEvPiS0_i,"",@"SHT_CUDA_INFO"
	.sectionflags	@""
	.align	4


	//----- nvinfo : EIATTR_CUDA_API_VERSION
	.align		4
        /*0000*/ 	.byte	0x04, 0x37
        /*0002*/ 	.short	(.L_7 - .L_6)
.L_6:
        /*0004*/ 	.word	0x00000082


	//----- nvinfo : EIATTR_KPARAM_INFO
	.align		4
.L_7:
        /*0008*/ 	.byte	0x04, 0x17
        /*000a*/ 	.short	(.L_9 - .L_8)
.L_8:
        /*000c*/ 	.word	0x00000000
        /*0010*/ 	.short	0x0002
        /*0012*/ 	.short	0x0010
        /*0014*/ 	.byte	0x00, 0xf0, 0x11, 0x00


	//----- nvinfo : EIATTR_KPARAM_INFO
	.align		4
.L_9:
        /*0018*/ 	.byte	0x04, 0x17
        /*001a*/ 	.short	(.L_11 - .L_10)
.L_10:
        /*001c*/ 	.word	0x00000000
        /*0020*/ 	.short	0x0001
        /*0022*/ 	.short	0x0008
        /*0024*/ 	.byte	0x00, 0xf5, 0x21, 0x00


	//----- nvinfo : EIATTR_KPARAM_INFO
	.align		4
.L_11:
        /*0028*/ 	.byte	0x04, 0x17
        /*002a*/ 	.short	(.L_13 - .L_12)
.L_12:
        /*002c*/ 	.word	0x00000000
        /*0030*/ 	.short	0x0000
        /*0032*/ 	.short	0x0000
        /*0034*/ 	.byte	0x00, 0xf5, 0x21, 0x00


	//----- nvinfo : EIATTR_SPARSE_MMA_MASK
	.align		4
.L_13:
        /*0038*/ 	.byte	0x03, 0x50
        /*003a*/ 	.short	0x0000


	//----- nvinfo : EIATTR_MAXREG_COUNT
	.align		4
        /*003c*/ 	.byte	0x03, 0x1b
        /*003e*/ 	.short	0x00ff


	//----- nvinfo : EIATTR_NUM_BARRIERS
	.align		4
        /*0040*/ 	.byte	0x02, 0x4c
        /*0042*/ 	.byte	0x01
	.zero		1


	//----- nvinfo : EIATTR_MERCURY_ISA_VERSION
	.align		4
        /*0044*/ 	.byte	0x03, 0x5f
        /*0046*/ 	.short	0x0101


	//----- nvinfo : EIATTR_VRC_CTA_INIT_COUNT
	.align		4
        /*0048*/ 	.byte	0x02, 0x4a
	.zero		1
	.zero		1


	//----- nvinfo : EIATTR_EXIT_INSTR_OFFSETS
	.align		4
        /*004c*/ 	.byte	0x04, 0x1c
        /*004e*/ 	.short	(.L_15 - .L_14)


	//   ....[0]....
.L_14:
        /*0050*/ 	.word	0x000001e0


	//   ....[1]....
        /*0054*/ 	.word	0x00000380


	//   ....[2]....
        /*0058*/ 	.word	0x000003d0


	//----- nvinfo : EIATTR_CBANK_PARAM_SIZE
	.align		4
.L_15:
        /*005c*/ 	.byte	0x03, 0x19
        /*005e*/ 	.short	0x0014


	//----- nvinfo : EIATTR_PARAM_CBANK
	.align		4
        /*0060*/ 	.byte	0x04, 0x0a
        /*0062*/ 	.short	(.L_17 - .L_16)
	.align		4
.L_16:
        /*0064*/ 	.word	index@(.nv.constant0._Z29unrollWarpCompletelyReductionILj256EEvPiS0_i)
        /*0068*/ 	.short	0x0380
        /*006a*/ 	.short	0x0014


	//----- nvinfo : EIATTR_SW_WAR
	.align		4
.L_17:
        /*006c*/ 	.byte	0x04, 0x36
        /*006e*/ 	.short	(.L_19 - .L_18)
.L_18:
        /*0070*/ 	.word	0x00000008
.L_19:


//--------------------- .nv.callgraph             --------------------------
	.section	.nv.callgraph,"",@"SHT_CUDA_CALLGRAPH"
	.align	4
	.sectionentsize	8
	.align		4
        /*0000*/ 	.word	0x00000000
	.align		4
        /*0004*/ 	.word	0xffffffff
	.align		4
        /*0008*/ 	.word	0x00000000
	.align		4
        /*000c*/ 	.word	0xfffffffe
	.align		4
        /*0010*/ 	.word	0x00000000
	.align		4
        /*0014*/ 	.word	0xfffffffd
	.align		4
        /*0018*/ 	.word	0x00000000
	.align		4
        /*001c*/ 	.word	0xfffffffc


//--------------------- .text._Z29unrollWarpCompletelyReductionILj256EEvPiS0_i --------------------------
	.section	.text._Z29unrollWarpCompletelyReductionILj256EEvPiS0_i,"ax",@progbits
	.align	128
        .global         _Z29unrollWarpCompletelyReductionILj256EEvPiS0_i
        .type           _Z29unrollWarpCompletelyReductionILj256EEvPiS0_i,@function
        .size           _Z29unrollWarpCompletelyReductionILj256EEvPiS0_i,(.L_x_1 - _Z29unrollWarpCompletelyReductionILj256EEvPiS0_i)
        .other          _Z29unrollWarpCompletelyReductionILj256EEvPiS0_i,@"STO_CUDA_ENTRY STV_DEFAULT"
_Z29unrollWarpCompletelyReductionILj256EEvPiS0_i:
.text._Z29unrollWarpCompletelyReductionILj256EEvPiS0_i:
[----:B------:R-:W-:Y:S01]  /*0000*/  LDC R1, c[0x0][0x37c] ;  /* 0x0000df00ff017b82 */ /* 0x000fe20000000800 */
[----:B------:R-:W0:Y:S01]  /*0010*/  S2R R3, SR_TID.X ;  /* 0x0000000000037919 */ /* 0x000e220000002100 */
[----:B------:R-:W1:Y:S01]  /*0020*/  LDCU UR4, c[0x0][0x390] ;  /* 0x00007200ff0477ac */ /* 0x000e620008000800 */
[----:B------:R-:W-:Y:S01]  /*0030*/  HFMA2 R2, -RZ, RZ, 0, 0 ;  /* 0x00000000ff027431 */ /* 0x000fe200000001ff */
[----:B------:R-:W0:Y:S01]  /*0040*/  S2R R0, SR_CTAID.X ;  /* 0x0000000000007919 */ /* 0x000e220000002500 */
[----:B------:R-:W2:Y:S01]  /*0050*/  LDCU.64 UR6, c[0x0][0x358] ;  /* 0x00006b00ff0677ac */ /* 0x000ea20008000a00 */
[----:B0-----:R-:W-:-:S04]  /*0060*/  IMAD R9, R0, 0x200, R3 ;  /* 0x0000020000097824 */ /* 0x001fc800078e0203 */
[C---:B------:R-:W-:Y:S01]  /*0070*/  VIADD R11, R9.reuse, 0x100 ;  /* 0x00000100090b7836 */ /* 0x040fe20000000000 */
[----:B-1----:R-:W-:-:S04]  /*0080*/  ISETP.GE.AND P1, PT, R9, UR4, PT ;  /* 0x0000000409007c0c */ /* 0x002fc8000bf26270 */
[----:B------:R-:W-:-:S09]  /*0090*/  ISETP.GE.U32.AND P0, PT, R11, UR4, PT ;  /* 0x000000040b007c0c */ /* 0x000fd2000bf06070 */
[----:B------:R-:W0:Y:S08]  /*00a0*/  @!P1 LDC.64 R4, c[0x0][0x380] ;  /* 0x0000e000ff049b82 */ /* 0x000e300000000a00 */
[----:B------:R-:W1:Y:S01]  /*00b0*/  @!P0 LDC.64 R6, c[0x0][0x380] ;  /* 0x0000e000ff068b82 */ /* 0x000e620000000a00 */
[----:B0-----:R-:W-:-:S05]  /*00c0*/  @!P1 IMAD.WIDE R4, R9, 0x4, R4 ;  /* 0x0000000409049825 */ /* 0x001fca00078e0204 */
[----:B--2---:R-:W2:Y:S01]  /*00d0*/  @!P1 LDG.E R2, desc[UR6][R4.64] ;  /* 0x0000000604029981 */ /* 0x004ea2000c1e1900 */
[----:B-1----:R-:W-:-:S06]  /*00e0*/  @!P0 IMAD.WIDE.U32 R6, R11, 0x4, R6 ;  /* 0x000000040b068825 */ /* 0x002fcc00078e0006 */
[----:B------:R-:W2:Y:S01]  /*00f0*/  @!P0 LDG.E R7, desc[UR6][R6.64] ;  /* 0x0000000606078981 */ /* 0x000ea2000c1e1900 */
[----:B------:R-:W0:Y:S01]  /*0100*/  S2UR UR5, SR_CgaCtaId ;  /* 0x00000000000579c3 */ /* 0x000e220000008800 */
[----:B------:R-:W-:Y:S02]  /*0110*/  UMOV UR4, 0x400 ;  /* 0x0000040000047882 */ /* 0x000fe40000000000 */
[----:B0-----:R-:W-:-:S06]  /*0120*/  ULEA UR4, UR5, UR4, 0x18 ;  /* 0x0000000405047291 */ /* 0x001fcc000f8ec0ff */
[C---:B------:R-:W-:Y:S02]  /*0130*/  LEA R9, R3.reuse, UR4, 0x2 ;  /* 0x0000000403097c11 */ /* 0x040fe4000f8e10ff */
[----:B------:R-:W-:Y:S01]  /*0140*/  ISETP.GT.U32.AND P1, PT, R3, 0x3f, PT ;  /* 0x0000003f0300780c */ /* 0x000fe20003f24070 */
[----:B--2---:R-:W-:-:S05]  /*0150*/  @!P0 IMAD.IADD R2, R2, 0x1, R7 ;  /* 0x0000000102028824 */ /* 0x004fca00078e0207 */
[----:B------:R-:W-:Y:S01]  /*0160*/  STS [R9], R2 ;  /* 0x0000000209007388 */ /* 0x000fe20000000800 */
[----:B------:R-:W-:Y:S06]  /*0170*/  BAR.SYNC.DEFER_BLOCKING 0x0 ;  /* 0x0000000000007b1d */ /* 0x000fec0000010000 */
[----:B------:R-:W-:Y:S04]  /*0180*/  @!P1 LDS R8, [R9+0x100] ;  /* 0x0001000009089984 */ /* 0x000fe80000000800 */
[----:B------:R-:W0:Y:S01]  /*0190*/  @!P1 LDS R5, [R9] ;  /* 0x0000000009059984 */ /* 0x000e220000000800 */
[----:B------:R-:W-:-:S02]  /*01a0*/  ISETP.GT.U32.AND P0, PT, R3, 0x1f, PT ;  /* 0x0000001f0300780c */ /* 0x000fc40003f04070 */
[----:B0-----:R-:W-:-:S05]  /*01b0*/  @!P1 IADD3 R8, PT, PT, R8, R5, RZ ;  /* 0x0000000508089210 */ /* 0x001fca0007ffe0ff */
[----:B------:R0:W-:Y:S01]  /*01c0*/  @!P1 STS [R9], R8 ;  /* 0x0000000809009388 */ /* 0x0001e20000000800 */
[----:B------:R-:W-:Y:S06]  /*01d0*/  BAR.SYNC.DEFER_BLOCKING 0x0 ;  /* 0x0000000000007b1d */ /* 0x000fec0000010000 */
[----:B------:R-:W-:Y:S05]  /*01e0*/  @P0 EXIT ;  /* 0x000000000000094d */ /* 0x000fea0003800000 */
[----:B------:R-:W-:Y:S01]  /*01f0*/  LDS R2, [R9+0x80] ;  /* 0x0000800009027984 */ /* 0x000fe20000000800 */
[----:B------:R-:W-:-:S03]  /*0200*/  ISETP.NE.AND P0, PT, R3, RZ, PT ;  /* 0x000000ff0300720c */ /* 0x000fc60003f05270 */
[----:B------:R-:W1:Y:S02]  /*0210*/  LDS R5, [R9] ;  /* 0x0000000009057984 */ /* 0x000e640000000800 */
[----:B-1----:R-:W-:-:S05]  /*0220*/  IMAD.IADD R2, R2, 0x1, R5 ;  /* 0x0000000102027824 */ /* 0x002fca00078e0205 */
[----:B------:R-:W-:Y:S04]  /*0230*/  STS [R9], R2 ;  /* 0x0000000209007388 */ /* 0x000fe80000000800 */
[----:B------:R-:W-:Y:S04]  /*0240*/  LDS R4, [R9+0x40] ;  /* 0x0000400009047984 */ /* 0x000fe80000000800 */
[----:B------:R-:W1:Y:S02]  /*0250*/  LDS R5, [R9] ;  /* 0x0000000009057984 */ /* 0x000e640000000800 */
[----:B-1----:R-:W-:-:S05]  /*0260*/  IADD3 R4, PT, PT, R4, R5, RZ ;  /* 0x0000000504047210 */ /* 0x002fca0007ffe0ff */
[----:B------:R-:W-:Y:S04]  /*0270*/  STS [R9], R4 ;  /* 0x0000000409007388 */ /* 0x000fe80000000800 */
[----:B------:R-:W-:Y:S04]  /*0280*/  LDS R5, [R9+0x20] ;  /* 0x0000200009057984 */ /* 0x000fe80000000800 */
[----:B------:R-:W1:Y:S02]  /*0290*/  LDS R6, [R9] ;  /* 0x0000000009067984 */ /* 0x000e640000000800 */
[----:B-1----:R-:W-:-:S05]  /*02a0*/  IMAD.IADD R6, R5, 0x1, R6 ;  /* 0x0000000105067824 */ /* 0x002fca00078e0206 */
[----:B------:R-:W-:Y:S04]  /*02b0*/  STS [R9], R6 ;  /* 0x0000000609007388 */ /* 0x000fe80000000800 */
[----:B------:R-:W-:Y:S04]  /*02c0*/  LDS R5, [R9+0x10] ;  /* 0x0000100009057984 */ /* 0x000fe80000000800 */
[----:B0-----:R-:W0:Y:S02]  /*02d0*/  LDS R8, [R9] ;  /* 0x0000000009087984 */ /* 0x001e240000000800 */
[----:B0-----:R-:W-:-:S05]  /*02e0*/  IADD3 R8, PT, PT, R5, R8, RZ ;  /* 0x0000000805087210 */ /* 0x001fca0007ffe0ff */
[----:B------:R-:W-:Y:S04]  /*02f0*/  STS [R9], R8 ;  /* 0x0000000809007388 */ /* 0x000fe80000000800 */
[----:B------:R-:W-:Y:S04]  /*0300*/  LDS R2, [R9+0x8] ;  /* 0x0000080009027984 */ /* 0x000fe80000000800 */
[----:B------:R-:W0:Y:S02]  /*0310*/  LDS R5, [R9] ;  /* 0x0000000009057984 */ /* 0x000e240000000800 */
[----:B0-----:R-:W-:-:S05]  /*0320*/  IMAD.IADD R2, R2, 0x1, R5 ;  /* 0x0000000102027824 */ /* 0x001fca00078e0205 */
[----:B------:R-:W-:Y:S04]  /*0330*/  STS [R9], R2 ;  /* 0x0000000209007388 */ /* 0x000fe80000000800 */
[----:B------:R-:W-:Y:S04]  /*0340*/  LDS R4, [R9+0x4] ;  /* 0x0000040009047984 */ /* 0x000fe80000000800 */
[----:B------:R-:W0:Y:S02]  /*0350*/  LDS R5, [R9] ;  /* 0x0000000009057984 */ /* 0x000e240000000800 */
[----:B0-----:R-:W-:-:S05]  /*0360*/  IADD3 R4, PT, PT, R4, R5, RZ ;  /* 0x0000000504047210 */ /* 0x001fca0007ffe0ff */
[----:B------:R0:W-:Y:S01]  /*0370*/  STS [R9], R4 ;  /* 0x0000000409007388 */ /* 0x0001e20000000800 */
[----:B------:R-:W-:Y:S05]  /*0380*/  @P0 EXIT ;  /* 0x000000000000094d */ /* 0x000fea0003800000 */
[----:B------:R-:W1:Y:S01]  /*0390*/  LDS R5, [UR4] ;  /* 0x00000004ff057984 */ /* 0x000e620008000800 */
[----:B------:R-:W2:Y:S02]  /*03a0*/  LDC.64 R2, c[0x0][0x388] ;  /* 0x0000e200ff027b82 */ /* 0x000ea40000000a00 */
[----:B--2---:R-:W-:-:S05]  /*03b0*/  IMAD.WIDE.U32 R2, R0, 0x4, R2 ;  /* 0x0000000400027825 */ /* 0x004fca00078e0002 */
[----:B-1----:R-:W-:Y:S01]  /*03c0*/  STG.E desc[UR6][R2.64], R5 ;  /* 0x0000000502007986 */ /* 0x002fe2000c101906 */
[----:B------:R-:W-:Y:S05]  /*03d0*/  EXIT ;  /* 0x000000000000794d */ /* 0x000fea0003800000 */
.L_x_0:
[----:B------:R-:W-:-:S00]  /*03e0*/  BRA `(.L_x_0) ;  /* 0xfffffffc00fc7947 */ /* 0x000fc0000383ffff */
[----:B------:R-:W-:-:S00]  /*03f0*/  NOP ;  /* 0x0000000000007918 */ /* 0x000fc00000000000 */
        /* <DEDUP_REMOVED lines=8> */
.L_x_1:


//--------------------- .nv.shared._Z29unrollWarpCompletelyReductionILj256EEvPiS0_i --------------------------
	.section	.nv.shared._Z29unrollWarpCompletelyReductionILj256EEvPiS0_i,"aw",@nobits
	.sectionflags	@""
	.align	16
	.zero		1024


//--------------------- .nv.shared.reserved.0     --------------------------
	.section	.nv.shared.reserved.0,"aw",@nobits
	.weak		__nv_reservedSMEM_offset_0_alias
	.size		__nv_reservedSMEM_offset_0_alias, 0, 64
	.other		__nv_reservedSMEM_offset_0_alias,@"STO_CUDA_RESERVED_SHARED STV_DEFAULT"
__nv_reservedSMEM_offset_0_alias:
	.zero		0
	.zero		64


//--------------------- .nv.constant0._Z29unrollWarpCompletelyReductionILj256EEvPiS0_i --------------------------
	.section	.nv.constant0._Z29unrollWarpCompletelyReductionILj256EEvPiS0_i,"a",@progbits
	.sectionflags	@""
	.align	4
.nv.constant0._Z29unrollWarpCompletelyReductionILj256EEvPiS0_i:
	.zero		916


//--------------------- SYMBOLS --------------------------

	.type		.nv.reservedSmem.offset0,@object
	.size		.nv.reservedSmem.offset0,0x4
	.type		.nv.reservedSmem.cap,@object
	.size		.nv.reservedSmem.cap,0x4
